//
// Generated by NVIDIA NVVM Compiler
//
// Compiler Build ID: CL-36424714
// Cuda compilation tools, release 13.0, V13.0.88
// Based on NVVM 20.0.0
//

.version 9.0
.target sm_100
.address_size 64

	// .globl	_Z18MatMulKernel_NaivePfS_S_m

.visible .entry _Z18MatMulKernel_NaivePfS_S_m(
	.param .u64 .ptr .align 1 _Z18MatMulKernel_NaivePfS_S_m_param_0,
	.param .u64 .ptr .align 1 _Z18MatMulKernel_NaivePfS_S_m_param_1,
	.param .u64 .ptr .align 1 _Z18MatMulKernel_NaivePfS_S_m_param_2,
	.param .u64 _Z18MatMulKernel_NaivePfS_S_m_param_3
)
{
	.reg .pred 	%p<3>;
	.reg .b32 	%r<13>;
	.reg .b32 	%f<10>;
	.reg .b64 	%rd<26>;

	ld.param.u64 	%rd7, [_Z18MatMulKernel_NaivePfS_S_m_param_0];
	ld.param.u64 	%rd8, [_Z18MatMulKernel_NaivePfS_S_m_param_1];
	ld.param.u64 	%rd9, [_Z18MatMulKernel_NaivePfS_S_m_param_2];
	ld.param.u64 	%rd10, [_Z18MatMulKernel_NaivePfS_S_m_param_3];
	mov.u32 	%r5, %tid.y;
	mov.u32 	%r6, %ctaid.y;
	mov.u32 	%r7, %ntid.y;
	mad.lo.s32 	%r1, %r6, %r7, %r5;
	mov.u32 	%r8, %tid.x;
	mov.u32 	%r9, %ctaid.x;
	mov.u32 	%r10, %ntid.x;
	mad.lo.s32 	%r2, %r9, %r10, %r8;
	setp.eq.s64 	%p1, %rd10, 0;
	mov.f32 	%f9, 0f00000000;
	@%p1 bra 	$L__BB0_3;
	cvt.u64.u32 	%rd12, %r2;
	mul.lo.s64 	%rd1, %rd10, %rd12;
	cvt.u64.u32 	%rd2, %r1;
	cvta.to.global.u64 	%rd3, %rd7;
	cvta.to.global.u64 	%rd4, %rd8;
	mov.f32 	%f9, 0f00000000;
	mov.b32 	%r12, 0;
	mov.b64 	%rd25, 0;
$L__BB0_2:
	add.s64 	%rd13, %rd25, %rd1;
	shl.b64 	%rd14, %rd13, 2;
	add.s64 	%rd15, %rd3, %rd14;
	ld.global.f32 	%f6, [%rd15];
	mad.lo.s64 	%rd16, %rd25, %rd10, %rd2;
	shl.b64 	%rd17, %rd16, 2;
	add.s64 	%rd18, %rd4, %rd17;
	ld.global.f32 	%f7, [%rd18];
	fma.rn.f32 	%f9, %f6, %f7, %f9;
	add.s32 	%r12, %r12, 1;
	cvt.u64.u32 	%rd25, %r12;
	setp.gt.u64 	%p2, %rd10, %rd25;
	@%p2 bra 	$L__BB0_2;
$L__BB0_3:
	cvta.to.global.u64 	%rd19, %rd9;
	cvt.u64.u32 	%rd20, %r2;
	cvt.u64.u32 	%rd21, %r1;
	mad.lo.s64 	%rd22, %rd10, %rd20, %rd21;
	shl.b64 	%rd23, %rd22, 2;
	add.s64 	%rd24, %rd19, %rd23;
	st.global.f32 	[%rd24], %f9;
	ret;

}


// ===== COMPILED SASS (sm_100) =====

	.target	sm_100

	.elftype	@"ET_EXEC"


//--------------------- .note.nv.tkinfo           --------------------------
	.section	.note.nv.tkinfo,"",@"SHT_NOTE"
	.sectionflags	@"SHF_NOTE_NV_TKINFO"
	.tkinfo
        /*0018*/ 	.word	0x00000002
        /*0030*/ 	.string	""
        /*0030*/ 	.string	"ptxas"
        /*0030*/ 	.string	"Cuda compilation tools, release 13.0, V13.0.88"
        /*0030*/ 	.string	"Build cuda_13.0.r13.0/compiler.36424714_0"
        /*0030*/ 	.string	"-arch sm_100 -m 64 "



//--------------------- .note.nv.cuinfo           --------------------------
	.section	.note.nv.cuinfo,"",@"SHT_NOTE"
	.sectionflags	@"SHF_NOTE_NV_CUINFO"
        /*0018*/ 	.short	0x0002
        /*001a*/ 	.short	0x0064
        /*001c*/ 	.short	0x0082
	.zero		2


//--------------------- .nv.info                  --------------------------
	.section	.nv.info,"",@"SHT_CUDA_INFO"
	.align	4


	//----- nvinfo : EIATTR_REGCOUNT
	.align		4
        /*0000*/ 	.byte	0x04, 0x2f
        /*0002*/ 	.short	(.L_1 - .L_0)
	.align		4
.L_0:
        /*0004*/ 	.word	index@(_Z18MatMulKernel_NaivePfS_S_m)
        /*0008*/ 	.word	0x00000010


	//----- nvinfo : EIATTR_FRAME_SIZE
	.align		4
.L_1:
        /*000c*/ 	.byte	0x04, 0x11
        /*000e*/ 	.short	(.L_3 - .L_2)
	.align		4
.L_2:
        /*0010*/ 	.word	index@(_Z18MatMulKernel_NaivePfS_S_m)
        /*0014*/ 	.word	0x00000000


	//----- nvinfo : EIATTR_MIN_STACK_SIZE
	.align		4
.L_3:
        /*0018*/ 	.byte	0x04, 0x12
        /*001a*/ 	.short	(.L_5 - .L_4)
	.align		4
.L_4:
        /*001c*/ 	.word	index@(_Z18MatMulKernel_NaivePfS_S_m)
        /*0020*/ 	.word	0x00000000
.L_5:


//--------------------- .nv.compat                --------------------------
	.section	.nv.compat,"",@"SHT_CUDA_COMPAT_INFO"
	.align	4
        /*0000*/ 	.byte	0x02, 0x09, 0x00, 0x00, 0x02, 0x02, 0x01, 0x00, 0x02, 0x05, 0x05, 0x00, 0x03, 0x07, 0x01, 0x01
        /*0010*/ 	.byte	0x02, 0x03, 0x00, 0x00, 0x02, 0x06, 0x01, 0x00, 0x04, 0x0b, 0x08, 0x00, 0x09, 0x00, 0x00, 0x00
        /*0020*/ 	.byte	0x00, 0x00, 0x00, 0x00


//--------------------- .nv.info._Z18MatMulKernel_NaivePfS_S_m --------------------------
	.section	.nv.info._Z18MatMulKernel_NaivePfS_S_m,"",@"SHT_CUDA_INFO"
	.sectionflags	@""
	.align	4


	//----- nvinfo : EIATTR_CUDA_API_VERSION
	.align		4
        /*0000*/ 	.byte	0x04, 0x37
        /*0002*/ 	.short	(.L_7 - .L_6)
.L_6:
        /*0004*/ 	.word	0x00000082


	//----- nvinfo : EIATTR_KPARAM_INFO
	.align		4
.L_7:
        /*0008*/ 	.byte	0x04, 0x17
        /*000a*/ 	.short	(.L_9 - .L_8)
.L_8:
        /*000c*/ 	.word	0x00000000
        /*0010*/ 	.short	0x0003
        /*0012*/ 	.short	0x0018
        /*0014*/ 	.byte	0x00, 0xf0, 0x21, 0x00


	//----- nvinfo : EIATTR_KPARAM_INFO
	.align		4
.L_9:
        /*0018*/ 	.byte	0x04, 0x17
        /*001a*/ 	.short	(.L_11 - .L_10)
.L_10:
        /*001c*/ 	.word	0x00000000
        /*0020*/ 	.short	0x0002
        /*0022*/ 	.short	0x0010
        /*0024*/ 	.byte	0x00, 0xf5, 0x21, 0x00


	//----- nvinfo : EIATTR_KPARAM_INFO
	.align		4
.L_11:
        /*0028*/ 	.byte	0x04, 0x17
        /*002a*/ 	.short	(.L_13 - .L_12)
.L_12:
        /*002c*/ 	.word	0x00000000
        /*0030*/ 	.short	0x0001
        /*0032*/ 	.short	0x0008
        /*0034*/ 	.byte	0x00, 0xf5, 0x21, 0x00


	//----- nvinfo : EIATTR_KPARAM_INFO
	.align		4
.L_13:
        /*0038*/ 	.byte	0x04, 0x17
        /*003a*/ 	.short	(.L_15 - .L_14)
.L_14:
        /*003c*/ 	.word	0x00000000
        /*0040*/ 	.short	0x0000
        /*0042*/ 	.short	0x0000
        /*0044*/ 	.byte	0x00, 0xf5, 0x21, 0x00


	//----- nvinfo : EIATTR_SPARSE_MMA_MASK
	.align		4
.L_15:
        /*0048*/ 	.byte	0x03, 0x50
        /*004a*/ 	.short	0x0000


	//----- nvinfo : EIATTR_MAXREG_COUNT
	.align		4
        /*004c*/ 	.byte	0x03, 0x1b
        /*004e*/ 	.short	0x00ff


	//----- nvinfo : EIATTR_MERCURY_ISA_VERSION
	.align		4
        /*0050*/ 	.byte	0x03, 0x5f
        /*0052*/ 	.short	0x0101


	//----- nvinfo : EIATTR_VRC_CTA_INIT_COUNT
	.align		4
        /*0054*/ 	.byte	0x02, 0x4a
	.zero		1
	.zero		1


	//----- nvinfo : EIATTR_EXIT_INSTR_OFFSETS
	.align		4
        /*0058*/ 	.byte	0x04, 0x1c
        /*005a*/ 	.short	(.L_17 - .L_16)


	//   ....[0]....
.L_16:
        /*005c*/ 	.word	0x00000310


	//----- nvinfo : EIATTR_CBANK_PARAM_SIZE
	.align		4
.L_17:
        /*0060*/ 	.byte	0x03, 0x19
        /*0062*/ 	.short	0x0020


	//----- nvinfo : EIATTR_PARAM_CBANK
	.align		4
        /*0064*/ 	.byte	0x04, 0x0a
        /*0066*/ 	.short	(.L_19 - .L_18)
	.align		4
.L_18:
        /*0068*/ 	.word	index@(.nv.constant0._Z18MatMulKernel_NaivePfS_S_m)
        /*006c*/ 	.short	0x0380
        /*006e*/ 	.short	0x0020


	//----- nvinfo : EIATTR_SW_WAR
	.align		4
.L_19:
        /*0070*/ 	.byte	0x04, 0x36
        /*0072*/ 	.short	(.L_21 - .L_20)
.L_20:
        /*0074*/ 	.word	0x00000008
.L_21:


//--------------------- .nv.callgraph             --------------------------
	.section	.nv.callgraph,"",@"SHT_CUDA_CALLGRAPH"
	.align	4
	.sectionentsize	8
	.align		4
        /*0000*/ 	.word	0x00000000
	.align		4
        /*0004*/ 	.word	0xffffffff
	.align		4
        /*0008*/ 	.word	0x00000000
	.align		4
        /*000c*/ 	.word	0xfffffffe
	.align		4
        /*0010*/ 	.word	0x00000000
	.align		4
        /*0014*/ 	.word	0xfffffffd
	.align		4
        /*0018*/ 	.word	0x00000000
	.align		4
        /*001c*/ 	.word	0xfffffffc


//--------------------- .text._Z18MatMulKernel_NaivePfS_S_m --------------------------
	.section	.text._Z18MatMulKernel_NaivePfS_S_m,"ax",@progbits
	.align	128
        .global         _Z18MatMulKernel_NaivePfS_S_m
        .type           _Z18MatMulKernel_NaivePfS_S_m,@function
        .size           _Z18MatMulKernel_NaivePfS_S_m,(.L_x_3 - _Z18MatMulKernel_NaivePfS_S_m)
        .other          _Z18MatMulKernel_NaivePfS_S_m,@"STO_CUDA_ENTRY STV_DEFAULT"
_Z18MatMulKernel_NaivePfS_S_m:
.text._Z18MatMulKernel_NaivePfS_S_m:
[----:B------:R-:W-:Y:S01]  /*0000*/  LDC R1, c[0x0][0x37c] ;  /* 0x0000df00ff017b82 */ /* 0x000fe20000000800 */
[----:B------:R-:W0:Y:S01]  /*0010*/  S2R R11, SR_TID.X ;  /* 0x00000000000b7919 */ /* 0x000e220000002100 */
[----:B------:R-:W1:Y:S06]  /*0020*/  LDCU.64 UR8, c[0x0][0x398] ;  /* 0x00007300ff0877ac */ /* 0x000e6c0008000a00 */
[----:B------:R-:W2:Y:S01]  /*0030*/  LDC R3, c[0x0][0x364] ;  /* 0x0000d900ff037b82 */ /* 0x000ea20000000800 */
[----:B------:R-:W2:Y:S01]  /*0040*/  S2R R10, SR_TID.Y ;  /* 0x00000000000a7919 */ /* 0x000ea20000002200 */
[----:B------:R-:W3:Y:S06]  /*0050*/  LDCU.64 UR6, c[0x0][0x358] ;  /* 0x00006b00ff0677ac */ /* 0x000eec0008000a00 */
[----:B------:R-:W0:Y:S08]  /*0060*/  S2UR UR5, SR_CTAID.X ;  /* 0x00000000000579c3 */ /* 0x000e300000002500 */
[----:B------:R-:W0:Y:S01]  /*0070*/  LDC R0, c[0x0][0x360] ;  /* 0x0000d800ff007b82 */ /* 0x000e220000000800 */
[----:B-1----:R-:W-:-:S04]  /*0080*/  UISETP.NE.U32.AND UP0, UPT, UR8, URZ, UPT ;  /* 0x000000ff0800728c */ /* 0x002fc8000bf05070 */
[----:B------:R-:W-:-:S03]  /*0090*/  UISETP.NE.AND.EX UP0, UPT, UR9, URZ, UPT, UP0 ;  /* 0x000000ff0900728c */ /* 0x000fc6000bf05300 */
[----:B------:R-:W2:Y:S01]  /*00a0*/  S2UR UR4, SR_CTAID.Y ;  /* 0x00000000000479c3 */ /* 0x000ea20000002600 */
[----:B0-----:R-:W-:Y:S02]  /*00b0*/  IMAD R11, R0, UR5, R11 ;  /* 0x00000005000b7c24 */ /* 0x001fe4000f8e020b */
[----:B------:R-:W-:Y:S02]  /*00c0*/  HFMA2 R0, -RZ, RZ, 0, 0 ;  /* 0x00000000ff007431 */ /* 0x000fe400000001ff */
[----:B--2---:R-:W-:Y:S01]  /*00d0*/  IMAD R10, R3, UR4, R10 ;  /* 0x00000004030a7c24 */ /* 0x004fe2000f8e020a */
[----:B---3--:R-:W-:Y:S06]  /*00e0*/  BRA.U !UP0, `(.L_x_0) ;  /* 0x0000000108687547 */ /* 0x008fec000b800000 */
[----:B------:R-:W-:Y:S02]  /*00f0*/  MOV R0, RZ ;  /* 0x000000ff00007202 */ /* 0x000fe40000000f00 */
[----:B------:R-:W-:Y:S01]  /*0100*/  CS2R R12, SRZ ;  /* 0x00000000000c7805 */ /* 0x000fe2000001ff00 */
[----:B------:R-:W0:Y:S01]  /*0110*/  LDCU.128 UR12, c[0x0][0x380] ;  /* 0x00007000ff0c77ac */ /* 0x000e220008000c00 */
[----:B------:R-:W-:-:S05]  /*0120*/  UMOV UR4, URZ ;  /* 0x000000ff00047c82 */ /* 0x000fca0008000000 */
.L_x_1:
[----:B------:R-:W-:Y:S01]  /*0130*/  MOV R3, RZ ;  /* 0x000000ff00037202 */ /* 0x000fe20000000f00 */
[----:B------:R-:W-:Y:S02]  /*0140*/  IMAD.MOV.U32 R2, RZ, RZ, R10 ;  /* 0x000000ffff027224 */ /* 0x000fe400078e000a */
[----:B------:R-:W-:Y:S02]  /*0150*/  IMAD R4, R12, UR8, RZ ;  /* 0x000000080c047c24 */ /* 0x000fe4000f8e02ff */
[----:B------:R-:W-:Y:S01]  /*0160*/  IMAD.WIDE.U32 R6, R13, UR8, R2 ;  /* 0x000000080d067c25 */ /* 0x000fe2000f8e0002 */
[----:B------:R-:W-:-:S03]  /*0170*/  MOV R3, R12 ;  /* 0x0000000c00037202 */ /* 0x000fc60000000f00 */
[----:B------:R-:W-:Y:S01]  /*0180*/  IMAD.MOV.U32 R2, RZ, RZ, R13 ;  /* 0x000000ffff027224 */ /* 0x000fe200078e000d */
[----:B0-----:R-:W-:Y:S01]  /*0190*/  LEA R8, P1, R6, UR14, 0x2 ;  /* 0x0000000e06087c11 */ /* 0x001fe2000f8210ff */
[----:B------:R-:W-:Y:S02]  /*01a0*/  IMAD R5, R13, UR9, R4 ;  /* 0x000000090d057c24 */ /* 0x000fe4000f8e0204 */
[----:B------:R-:W-:-:S03]  /*01b0*/  IMAD.WIDE.U32 R2, R11, UR8, R2 ;  /* 0x000000080b027c25 */ /* 0x000fc6000f8e0002 */
[----:B------:R-:W-:Y:S01]  /*01c0*/  IADD3 R7, PT, PT, R7, R5, RZ ;  /* 0x0000000507077210 */ /* 0x000fe20007ffe0ff */
[----:B------:R-:W-:Y:S01]  /*01d0*/  IMAD R3, R11, UR9, R3 ;  /* 0x000000090b037c24 */ /* 0x000fe2000f8e0203 */
[----:B------:R-:W-:Y:S02]  /*01e0*/  LEA R4, P0, R2, UR12, 0x2 ;  /* 0x0000000c02047c11 */ /* 0x000fe4000f8010ff */
[----:B------:R-:W-:Y:S02]  /*01f0*/  LEA.HI.X R9, R6, UR15, R7, 0x2, P1 ;  /* 0x0000000f06097c11 */ /* 0x000fe400088f1407 */
[----:B------:R-:W-:-:S03]  /*0200*/  LEA.HI.X R5, R2, UR13, R3, 0x2, P0 ;  /* 0x0000000d02057c11 */ /* 0x000fc600080f1403 */
[----:B------:R-:W2:Y:S04]  /*0210*/  LDG.E R8, desc[UR6][R8.64] ;  /* 0x0000000608087981 */ /* 0x000ea8000c1e1900 */
[----:B------:R-:W2:Y:S01]  /*0220*/  LDG.E R5, desc[UR6][R4.64] ;  /* 0x0000000604057981 */ /* 0x000ea2000c1e1900 */
[----:B------:R-:W-:-:S04]  /*0230*/  UIADD3 UR4, UPT, UPT, UR4, 0x1, URZ ;  /* 0x0000000104047890 */ /* 0x000fc8000fffe0ff */
[----:B------:R-:W-:-:S04]  /*0240*/  UISETP.GE.U32.AND UP0, UPT, UR4, UR8, UPT ;  /* 0x000000080400728c */ /* 0x000fc8000bf06070 */
[----:B------:R-:W-:Y:S01]  /*0250*/  UISETP.GE.U32.AND.EX UP0, UPT, URZ, UR9, UPT, UP0 ;  /* 0x00000009ff00728c */ /* 0x000fe2000bf06100 */
[----:B------:R-:W-:Y:S02]  /*0260*/  IMAD.U32 R13, RZ, RZ, UR4 ;  /* 0x00000004ff0d7e24 */ /* 0x000fe4000f8e00ff */
[----:B--2---:R-:W-:-:S06]  /*0270*/  FFMA R0, R5, R8, R0 ;  /* 0x0000000805007223 */ /* 0x004fcc0000000000 */
[----:B------:R-:W-:Y:S05]  /*0280*/  BRA.U !UP0, `(.L_x_1) ;  /* 0xfffffffd08a87547 */ /* 0x000fea000b83ffff */
.L_x_0:
[----:B------:R-:W0:Y:S01]  /*0290*/  LDCU.64 UR4, c[0x0][0x390] ;  /* 0x00007200ff0477ac */ /* 0x000e220008000a00 */
[----:B------:R-:W-:Y:S02]  /*02a0*/  MOV R2, R10 ;  /* 0x0000000a00027202 */ /* 0x000fe40000000f00 */
[----:B------:R-:W-:-:S03]  /*02b0*/  MOV R3, RZ ;  /* 0x000000ff00037202 */ /* 0x000fc60000000f00 */
[----:B------:R-:W-:-:S04]  /*02c0*/  IMAD.WIDE.U32 R2, R11, UR8, R2 ;  /* 0x000000080b027c25 */ /* 0x000fc8000f8e0002 */
[----:B------:R-:W-:Y:S01]  /*02d0*/  IMAD R11, R11, UR9, R3 ;  /* 0x000000090b0b7c24 */ /* 0x000fe2000f8e0203 */
[----:B0-----:R-:W-:-:S04]  /*02e0*/  LEA R4, P0, R2, UR4, 0x2 ;  /* 0x0000000402047c11 */ /* 0x001fc8000f8010ff */
[----:B------:R-:W-:-:S05]  /*02f0*/  LEA.HI.X R5, R2, UR5, R11, 0x2, P0 ;  /* 0x0000000502057c11 */ /* 0x000fca00080f140b */
[----:B------:R-:W-:Y:S01]  /*0300*/  STG.E desc[UR6][R4.64], R0 ;  /* 0x0000000004007986 */ /* 0x000fe2000c101906 */
[----:B------:R-:W-:Y:S05]  /*0310*/  EXIT ;  /* 0x000000000000794d */ /* 0x000fea0003800000 */
.L_x_2:
[----:B------:R-:W-:-:S00]  /*0320*/  BRA `(.L_x_2) ;  /* 0xfffffffc00fc7947 */ /* 0x000fc0000383ffff */
[----:B------:R-:W-:-:S00]  /*0330*/  NOP ;  /* 0x0000000000007918 */ /* 0x000fc00000000000 */
        /* <DEDUP_REMOVED lines=12> */
.L_x_3:


//--------------------- .nv.shared.reserved.0     --------------------------
	.section	.nv.shared.reserved.0,"aw",@nobits
	.weak		__nv_reservedSMEM_offset_0_alias
	.size		__nv_reservedSMEM_offset_0_alias, 0, 64
	.other		__nv_reservedSMEM_offset_0_alias,@"STO_CUDA_RESERVED_SHARED STV_DEFAULT"
__nv_reservedSMEM_offset_0_alias:
	.zero		0
	.zero		64


//--------------------- .nv.constant0._Z18MatMulKernel_NaivePfS_S_m --------------------------
	.section	.nv.constant0._Z18MatMulKernel_NaivePfS_S_m,"a",@progbits
	.sectionflags	@""
	.align	4
.nv.constant0._Z18MatMulKernel_NaivePfS_S_m:
	.zero		928


//--------------------- SYMBOLS --------------------------

	.type		.nv.reservedSmem.offset0,@object
	.size		.nv.reservedSmem.offset0,0x4
